//
// Generated by NVIDIA NVVM Compiler
//
// Compiler Build ID: CL-36424714
// Cuda compilation tools, release 13.0, V13.0.88
// Based on NVVM 20.0.0
//

.version 9.0
.target sm_100
.address_size 64

	// .globl	_Z10matrix_mulPKiS0_Pii
// _ZZ10matrix_mulPKiS0_PiiE9Matrice_A has been demoted
// _ZZ10matrix_mulPKiS0_PiiE9Matrice_B has been demoted

.visible .entry _Z10matrix_mulPKiS0_Pii(
	.param .u64 .ptr .align 1 _Z10matrix_mulPKiS0_Pii_param_0,
	.param .u64 .ptr .align 1 _Z10matrix_mulPKiS0_Pii_param_1,
	.param .u64 .ptr .align 1 _Z10matrix_mulPKiS0_Pii_param_2,
	.param .u32 _Z10matrix_mulPKiS0_Pii_param_3
)
{
	.reg .pred 	%p<11>;
	.reg .b32 	%r<168>;
	.reg .b64 	%rd<13>;
	// demoted variable
	.shared .align 4 .b8 _ZZ10matrix_mulPKiS0_PiiE9Matrice_A[1024];
	// demoted variable
	.shared .align 4 .b8 _ZZ10matrix_mulPKiS0_PiiE9Matrice_B[1024];
	ld.param.u64 	%rd3, [_Z10matrix_mulPKiS0_Pii_param_0];
	ld.param.u64 	%rd4, [_Z10matrix_mulPKiS0_Pii_param_1];
	ld.param.u64 	%rd5, [_Z10matrix_mulPKiS0_Pii_param_2];
	ld.param.u32 	%r45, [_Z10matrix_mulPKiS0_Pii_param_3];
	mov.u32 	%r47, %ctaid.y;
	mov.u32 	%r48, %ntid.y;
	mov.u32 	%r1, %tid.y;
	mad.lo.s32 	%r2, %r47, %r48, %r1;
	mov.u32 	%r49, %ctaid.x;
	mov.u32 	%r3, %ntid.x;
	mov.u32 	%r4, %tid.x;
	mad.lo.s32 	%r5, %r49, %r3, %r4;
	add.s32 	%r50, %r3, %r45;
	add.s32 	%r51, %r50, -1;
	div.s32 	%r6, %r51, %r3;
	setp.lt.s32 	%p1, %r6, 1;
	mov.b32 	%r166, 0;
	@%p1 bra 	$L__BB0_14;
	mad.lo.s32 	%r7, %r45, %r2, %r4;
	mul.lo.s32 	%r8, %r1, %r3;
	add.s32 	%r53, %r8, %r4;
	shl.b32 	%r54, %r53, 2;
	mov.u32 	%r55, _ZZ10matrix_mulPKiS0_PiiE9Matrice_A;
	add.s32 	%r9, %r55, %r54;
	mov.u32 	%r56, _ZZ10matrix_mulPKiS0_PiiE9Matrice_B;
	add.s32 	%r10, %r56, %r54;
	and.b32  	%r11, %r3, 7;
	and.b32  	%r12, %r3, 2040;
	shl.b32 	%r57, %r4, 2;
	add.s32 	%r13, %r56, %r57;
	shl.b32 	%r14, %r3, 5;
	shl.b32 	%r58, %r8, 2;
	add.s32 	%r59, %r58, %r55;
	add.s32 	%r15, %r59, 16;
	shl.b32 	%r16, %r3, 2;
	cvta.to.global.u64 	%rd1, %rd3;
	cvta.to.global.u64 	%rd2, %rd4;
	mov.b32 	%r151, 0;
	mov.u32 	%r166, %r151;
$L__BB0_2:
	setp.lt.u32 	%p2, %r3, 8;
	mul.lo.s32 	%r62, %r151, %r3;
	add.s32 	%r63, %r7, %r62;
	mul.wide.s32 	%rd6, %r63, 4;
	add.s64 	%rd7, %rd1, %rd6;
	ld.global.u32 	%r64, [%rd7];
	st.shared.u32 	[%r9], %r64;
	add.s32 	%r65, %r62, %r1;
	mad.lo.s32 	%r66, %r65, %r45, %r5;
	mul.wide.s32 	%rd8, %r66, 4;
	add.s64 	%rd9, %rd2, %rd8;
	ld.global.u32 	%r67, [%rd9];
	st.shared.u32 	[%r10], %r67;
	bar.sync 	0;
	mov.b32 	%r161, 0;
	@%p2 bra 	$L__BB0_5;
	and.b32  	%r68, %r3, -8;
	neg.s32 	%r155, %r68;
	mov.u32 	%r153, %r15;
	mov.u32 	%r154, %r13;
$L__BB0_4:
	.pragma "nounroll";
	ld.shared.u32 	%r69, [%r153+-16];
	ld.shared.u32 	%r70, [%r154];
	mad.lo.s32 	%r71, %r70, %r69, %r166;
	ld.shared.u32 	%r72, [%r153+-12];
	add.s32 	%r73, %r154, %r16;
	ld.shared.u32 	%r74, [%r73];
	mad.lo.s32 	%r75, %r74, %r72, %r71;
	ld.shared.u32 	%r76, [%r153+-8];
	add.s32 	%r77, %r73, %r16;
	ld.shared.u32 	%r78, [%r77];
	mad.lo.s32 	%r79, %r78, %r76, %r75;
	ld.shared.u32 	%r80, [%r153+-4];
	add.s32 	%r81, %r77, %r16;
	ld.shared.u32 	%r82, [%r81];
	mad.lo.s32 	%r83, %r82, %r80, %r79;
	ld.shared.u32 	%r84, [%r153];
	add.s32 	%r85, %r81, %r16;
	ld.shared.u32 	%r86, [%r85];
	mad.lo.s32 	%r87, %r86, %r84, %r83;
	ld.shared.u32 	%r88, [%r153+4];
	add.s32 	%r89, %r85, %r16;
	ld.shared.u32 	%r90, [%r89];
	mad.lo.s32 	%r91, %r90, %r88, %r87;
	ld.shared.u32 	%r92, [%r153+8];
	add.s32 	%r93, %r89, %r16;
	ld.shared.u32 	%r94, [%r93];
	mad.lo.s32 	%r95, %r94, %r92, %r91;
	ld.shared.u32 	%r96, [%r153+12];
	add.s32 	%r97, %r93, %r16;
	ld.shared.u32 	%r98, [%r97];
	mad.lo.s32 	%r166, %r98, %r96, %r95;
	add.s32 	%r155, %r155, 8;
	add.s32 	%r154, %r154, %r14;
	add.s32 	%r153, %r153, 32;
	setp.ne.s32 	%p3, %r155, 0;
	mov.u32 	%r161, %r12;
	@%p3 bra 	$L__BB0_4;
$L__BB0_5:
	setp.eq.s32 	%p4, %r11, 0;
	@%p4 bra 	$L__BB0_13;
	add.s32 	%r100, %r11, -1;
	setp.lt.u32 	%p5, %r100, 3;
	@%p5 bra 	$L__BB0_8;
	add.s32 	%r101, %r161, %r8;
	shl.b32 	%r102, %r101, 2;
	mov.u32 	%r103, _ZZ10matrix_mulPKiS0_PiiE9Matrice_A;
	add.s32 	%r104, %r103, %r102;
	ld.shared.u32 	%r105, [%r104];
	mad.lo.s32 	%r106, %r161, %r3, %r4;
	shl.b32 	%r107, %r106, 2;
	mov.u32 	%r108, _ZZ10matrix_mulPKiS0_PiiE9Matrice_B;
	add.s32 	%r109, %r108, %r107;
	ld.shared.u32 	%r110, [%r109];
	mad.lo.s32 	%r111, %r110, %r105, %r166;
	ld.shared.u32 	%r112, [%r104+4];
	add.s32 	%r113, %r109, %r16;
	ld.shared.u32 	%r114, [%r113];
	mad.lo.s32 	%r115, %r114, %r112, %r111;
	ld.shared.u32 	%r116, [%r104+8];
	add.s32 	%r117, %r113, %r16;
	ld.shared.u32 	%r118, [%r117];
	mad.lo.s32 	%r119, %r118, %r116, %r115;
	ld.shared.u32 	%r120, [%r104+12];
	add.s32 	%r121, %r117, %r16;
	ld.shared.u32 	%r122, [%r121];
	mad.lo.s32 	%r166, %r122, %r120, %r119;
	add.s32 	%r161, %r161, 4;
$L__BB0_8:
	and.b32  	%r124, %r3, 3;
	setp.eq.s32 	%p6, %r124, 0;
	@%p6 bra 	$L__BB0_13;
	setp.eq.s32 	%p7, %r124, 1;
	@%p7 bra 	$L__BB0_11;
	add.s32 	%r125, %r161, %r8;
	shl.b32 	%r126, %r125, 2;
	mov.u32 	%r127, _ZZ10matrix_mulPKiS0_PiiE9Matrice_A;
	add.s32 	%r128, %r127, %r126;
	ld.shared.u32 	%r129, [%r128];
	mad.lo.s32 	%r130, %r161, %r3, %r4;
	shl.b32 	%r131, %r130, 2;
	mov.u32 	%r132, _ZZ10matrix_mulPKiS0_PiiE9Matrice_B;
	add.s32 	%r133, %r132, %r131;
	ld.shared.u32 	%r134, [%r133];
	mad.lo.s32 	%r135, %r134, %r129, %r166;
	ld.shared.u32 	%r136, [%r128+4];
	add.s32 	%r137, %r133, %r16;
	ld.shared.u32 	%r138, [%r137];
	mad.lo.s32 	%r166, %r138, %r136, %r135;
	add.s32 	%r161, %r161, 2;
$L__BB0_11:
	and.b32  	%r139, %r3, 1;
	setp.eq.b32 	%p8, %r139, 1;
	not.pred 	%p9, %p8;
	@%p9 bra 	$L__BB0_13;
	add.s32 	%r140, %r161, %r8;
	shl.b32 	%r141, %r140, 2;
	mov.u32 	%r142, _ZZ10matrix_mulPKiS0_PiiE9Matrice_A;
	add.s32 	%r143, %r142, %r141;
	ld.shared.u32 	%r144, [%r143];
	mad.lo.s32 	%r145, %r161, %r3, %r4;
	shl.b32 	%r146, %r145, 2;
	mov.u32 	%r147, _ZZ10matrix_mulPKiS0_PiiE9Matrice_B;
	add.s32 	%r148, %r147, %r146;
	ld.shared.u32 	%r149, [%r148];
	mad.lo.s32 	%r166, %r149, %r144, %r166;
$L__BB0_13:
	bar.sync 	0;
	add.s32 	%r151, %r151, 1;
	setp.ne.s32 	%p10, %r151, %r6;
	@%p10 bra 	$L__BB0_2;
$L__BB0_14:
	cvta.to.global.u64 	%rd10, %rd5;
	mad.lo.s32 	%r150, %r45, %r2, %r5;
	mul.wide.s32 	%rd11, %r150, 4;
	add.s64 	%rd12, %rd10, %rd11;
	st.global.u32 	[%rd12], %r166;
	ret;

}


// ===== COMPILED SASS (sm_100) =====

	.target	sm_100

	.elftype	@"ET_EXEC"


//--------------------- .note.nv.tkinfo           --------------------------
	.section	.note.nv.tkinfo,"",@"SHT_NOTE"
	.sectionflags	@"SHF_NOTE_NV_TKINFO"
	.tkinfo
        /*0018*/ 	.word	0x00000002
        /*0030*/ 	.string	""
        /*0030*/ 	.string	"ptxas"
        /*0030*/ 	.string	"Cuda compilation tools, release 13.0, V13.0.88"
        /*0030*/ 	.string	"Build cuda_13.0.r13.0/compiler.36424714_0"
        /*0030*/ 	.string	"-arch sm_100 -m 64 "



//--------------------- .note.nv.cuinfo           --------------------------
	.section	.note.nv.cuinfo,"",@"SHT_NOTE"
	.sectionflags	@"SHF_NOTE_NV_CUINFO"
        /*0018*/ 	.short	0x0002
        /*001a*/ 	.short	0x0064
        /*001c*/ 	.short	0x0082
	.zero		2


//--------------------- .nv.info                  --------------------------
	.section	.nv.info,"",@"SHT_CUDA_INFO"
	.align	4


	//----- nvinfo : EIATTR_REGCOUNT
	.align		4
        /*0000*/ 	.byte	0x04, 0x2f
        /*0002*/ 	.short	(.L_1 - .L_0)
	.align		4
.L_0:
        /*0004*/ 	.word	index@(_Z10matrix_mulPKiS0_Pii)
        /*0008*/ 	.word	0x00000020


	//----- nvinfo : EIATTR_FRAME_SIZE
	.align		4
.L_1:
        /*000c*/ 	.byte	0x04, 0x11
        /*000e*/ 	.short	(.L_3 - .L_2)
	.align		4
.L_2:
        /*0010*/ 	.word	index@(_Z10matrix_mulPKiS0_Pii)
        /*0014*/ 	.word	0x00000000


	//----- nvinfo : EIATTR_MIN_STACK_SIZE
	.align		4
.L_3:
        /*0018*/ 	.byte	0x04, 0x12
        /*001a*/ 	.short	(.L_5 - .L_4)
	.align		4
.L_4:
        /*001c*/ 	.word	index@(_Z10matrix_mulPKiS0_Pii)
        /*0020*/ 	.word	0x00000000
.L_5:


//--------------------- .nv.compat                --------------------------
	.section	.nv.compat,"",@"SHT_CUDA_COMPAT_INFO"
	.align	4
        /*0000*/ 	.byte	0x02, 0x09, 0x00, 0x00, 0x02, 0x02, 0x01, 0x00, 0x02, 0x05, 0x05, 0x00, 0x03, 0x07, 0x01, 0x01
        /*0010*/ 	.byte	0x02, 0x03, 0x00, 0x00, 0x02, 0x06, 0x01, 0x00, 0x04, 0x0b, 0x08, 0x00, 0x09, 0x00, 0x00, 0x00
        /*0020*/ 	.byte	0x00, 0x00, 0x00, 0x00


//--------------------- .nv.info._Z10matrix_mulPKiS0_Pii --------------------------
	.section	.nv.info._Z10matrix_mulPKiS0_Pii,"",@"SHT_CUDA_INFO"
	.sectionflags	@""
	.align	4


	//----- nvinfo : EIATTR_CUDA_API_VERSION
	.align		4
        /*0000*/ 	.byte	0x04, 0x37
        /*0002*/ 	.short	(.L_7 - .L_6)
.L_6:
        /*0004*/ 	.word	0x00000082


	//----- nvinfo : EIATTR_KPARAM_INFO
	.align		4
.L_7:
        /*0008*/ 	.byte	0x04, 0x17
        /*000a*/ 	.short	(.L_9 - .L_8)
.L_8:
        /*000c*/ 	.word	0x00000000
        /*0010*/ 	.short	0x0003
        /*0012*/ 	.short	0x0018
        /*0014*/ 	.byte	0x00, 0xf0, 0x11, 0x00


	//----- nvinfo : EIATTR_KPARAM_INFO
	.align		4
.L_9:
        /*0018*/ 	.byte	0x04, 0x17
        /*001a*/ 	.short	(.L_11 - .L_10)
.L_10:
        /*001c*/ 	.word	0x00000000
        /*0020*/ 	.short	0x0002
        /*0022*/ 	.short	0x0010
        /*0024*/ 	.byte	0x00, 0xf5, 0x21, 0x00


	//----- nvinfo : EIATTR_KPARAM_INFO
	.align		4
.L_11:
        /*0028*/ 	.byte	0x04, 0x17
        /*002a*/ 	.short	(.L_13 - .L_12)
.L_12:
        /*002c*/ 	.word	0x00000000
        /*0030*/ 	.short	0x0001
        /*0032*/ 	.short	0x0008
        /*0034*/ 	.byte	0x00, 0xf5, 0x21, 0x00


	//----- nvinfo : EIATTR_KPARAM_INFO
	.align		4
.L_13:
        /*0038*/ 	.byte	0x04, 0x17
        /*003a*/ 	.short	(.L_15 - .L_14)
.L_14:
        /*003c*/ 	.word	0x00000000
        /*0040*/ 	.short	0x0000
        /*0042*/ 	.short	0x0000
        /*0044*/ 	.byte	0x00, 0xf5, 0x21, 0x00


	//----- nvinfo : EIATTR_SPARSE_MMA_MASK
	.align		4
.L_15:
        /*0048*/ 	.byte	0x03, 0x50
        /*004a*/ 	.short	0x0000


	//----- nvinfo : EIATTR_MAXREG_COUNT
	.align		4
        /*004c*/ 	.byte	0x03, 0x1b
        /*004e*/ 	.short	0x00ff


	//----- nvinfo : EIATTR_NUM_BARRIERS
	.align		4
        /*0050*/ 	.byte	0x02, 0x4c
        /*0052*/ 	.byte	0x01
	.zero		1


	//----- nvinfo : EIATTR_MERCURY_ISA_VERSION
	.align		4
        /*0054*/ 	.byte	0x03, 0x5f
        /*0056*/ 	.short	0x0101


	//----- nvinfo : EIATTR_VRC_CTA_INIT_COUNT
	.align		4
        /*0058*/ 	.byte	0x02, 0x4a
	.zero		1
	.zero		1


	//----- nvinfo : EIATTR_EXIT_INSTR_OFFSETS
	.align		4
        /*005c*/ 	.byte	0x04, 0x1c
        /*005e*/ 	.short	(.L_17 - .L_16)


	//   ....[0]....
.L_16:
        /*0060*/ 	.word	0x00000bd0


	//----- nvinfo : EIATTR_CBANK_PARAM_SIZE
	.align		4
.L_17:
        /*0064*/ 	.byte	0x03, 0x19
        /*0066*/ 	.short	0x001c


	//----- nvinfo : EIATTR_PARAM_CBANK
	.align		4
        /*0068*/ 	.byte	0x04, 0x0a
        /*006a*/ 	.short	(.L_19 - .L_18)
	.align		4
.L_18:
        /*006c*/ 	.word	index@(.nv.constant0._Z10matrix_mulPKiS0_Pii)
        /*0070*/ 	.short	0x0380
        /*0072*/ 	.short	0x001c


	//----- nvinfo : EIATTR_SW_WAR
	.align		4
.L_19:
        /*0074*/ 	.byte	0x04, 0x36
        /*0076*/ 	.short	(.L_21 - .L_20)
.L_20:
        /*0078*/ 	.word	0x00000008
.L_21:


//--------------------- .nv.callgraph             --------------------------
	.section	.nv.callgraph,"",@"SHT_CUDA_CALLGRAPH"
	.align	4
	.sectionentsize	8
	.align		4
        /*0000*/ 	.word	0x00000000
	.align		4
        /*0004*/ 	.word	0xffffffff
	.align		4
        /*0008*/ 	.word	0x00000000
	.align		4
        /*000c*/ 	.word	0xfffffffe
	.align		4
        /*0010*/ 	.word	0x00000000
	.align		4
        /*0014*/ 	.word	0xfffffffd
	.align		4
        /*0018*/ 	.word	0x00000000
	.align		4
        /*001c*/ 	.word	0xfffffffc


//--------------------- .text._Z10matrix_mulPKiS0_Pii --------------------------
	.section	.text._Z10matrix_mulPKiS0_Pii,"ax",@progbits
	.align	128
        .global         _Z10matrix_mulPKiS0_Pii
        .type           _Z10matrix_mulPKiS0_Pii,@function
        .size           _Z10matrix_mulPKiS0_Pii,(.L_x_8 - _Z10matrix_mulPKiS0_Pii)
        .other          _Z10matrix_mulPKiS0_Pii,@"STO_CUDA_ENTRY STV_DEFAULT"
_Z10matrix_mulPKiS0_Pii:
.text._Z10matrix_mulPKiS0_Pii:
[----:B------:R-:W-:Y:S08]  /*0000*/  LDC R1, c[0x0][0x37c] ;  /* 0x0000df00ff017b82 */ /* 0x000ff00000000800 */
[----:B------:R-:W0:Y:S01]  /*0010*/  LDC R8, c[0x0][0x364] ;  /* 0x0000d900ff087b82 */ /* 0x000e220000000800 */
[----:B------:R-:W1:Y:S01]  /*0020*/  LDCU UR10, c[0x0][0x398] ;  /* 0x00007300ff0a77ac */ /* 0x000e620008000800 */
[----:B------:R-:W-:Y:S01]  /*0030*/  IMAD.MOV.U32 R18, RZ, RZ, RZ ;  /* 0x000000ffff127224 */ /* 0x000fe200078e00ff */
[----:B------:R-:W2:Y:S05]  /*0040*/  LDCU.64 UR8, c[0x0][0x358] ;  /* 0x00006b00ff0877ac */ /* 0x000eaa0008000a00 */
[----:B------:R-:W3:Y:S08]  /*0050*/  LDC R0, c[0x0][0x360] ;  /* 0x0000d800ff007b82 */ /* 0x000ef00000000800 */
[----:B------:R-:W-:Y:S08]  /*0060*/  S2UR UR4, SR_CTAID.Y ;  /* 0x00000000000479c3 */ /* 0x000ff00000002600 */
[----:B------:R-:W4:Y:S01]  /*0070*/  S2UR UR5, SR_CTAID.X ;  /* 0x00000000000579c3 */ /* 0x000f220000002500 */
[----:B---3--:R-:W-:-:S02]  /*0080*/  IABS R7, R0 ;  /* 0x0000000000077213 */ /* 0x008fc40000000000 */
[----:B-1----:R-:W-:Y:S02]  /*0090*/  IADD3 R2, PT, PT, R0, UR10, RZ ;  /* 0x0000000a00027c10 */ /* 0x002fe4000fffe0ff */
[----:B------:R-:W1:Y:S03]  /*00a0*/  I2F.RP R4, R7 ;  /* 0x0000000700047306 */ /* 0x000e660000209400 */
[----:B------:R-:W-:Y:S01]  /*00b0*/  VIADD R5, R2, 0xffffffff ;  /* 0xffffffff02057836 */ /* 0x000fe20000000000 */
[----:B------:R-:W-:-:S04]  /*00c0*/  IABS R2, R0 ;  /* 0x0000000000027213 */ /* 0x000fc80000000000 */
[----:B-1----:R-:W1:Y:S02]  /*00d0*/  MUFU.RCP R4, R4 ;  /* 0x0000000400047308 */ /* 0x002e640000001000 */
[----:B-1----:R-:W-:Y:S02]  /*00e0*/  IADD3 R3, PT, PT, R4, 0xffffffe, RZ ;  /* 0x0ffffffe04037810 */ /* 0x002fe40007ffe0ff */
[----:B------:R-:W-:Y:S01]  /*00f0*/  IADD3 R4, PT, PT, RZ, -R2, RZ ;  /* 0x80000002ff047210 */ /* 0x000fe20007ffe0ff */
[----:B------:R-:W-:-:S03]  /*0100*/  IMAD.MOV.U32 R2, RZ, RZ, RZ ;  /* 0x000000ffff027224 */ /* 0x000fc600078e00ff */
[----:B------:R-:W1:Y:S02]  /*0110*/  F2I.FTZ.U32.TRUNC.NTZ R3, R3 ;  /* 0x0000000300037305 */ /* 0x000e64000021f000 */
[----:B-1----:R-:W-:-:S04]  /*0120*/  IMAD.MOV R6, RZ, RZ, -R3 ;  /* 0x000000ffff067224 */ /* 0x002fc800078e0a03 */
[----:B------:R-:W-:Y:S01]  /*0130*/  IMAD R9, R6, R7, RZ ;  /* 0x0000000706097224 */ /* 0x000fe200078e02ff */
[----:B------:R-:W-:Y:S02]  /*0140*/  IABS R6, R5 ;  /* 0x0000000500067213 */ /* 0x000fe40000000000 */
[----:B------:R-:W-:Y:S01]  /*0150*/  LOP3.LUT R5, R5, R0, RZ, 0x3c, !PT ;  /* 0x0000000005057212 */ /* 0x000fe200078e3cff */
[----:B------:R-:W-:Y:S01]  /*0160*/  IMAD.HI.U32 R2, R3, R9, R2 ;  /* 0x0000000903027227 */ /* 0x000fe200078e0002 */
[----:B------:R-:W-:Y:S01]  /*0170*/  MOV R3, R6 ;  /* 0x0000000600037202 */ /* 0x000fe20000000f00 */
[----:B------:R-:W4:Y:S01]  /*0180*/  S2R R9, SR_TID.X ;  /* 0x0000000000097919 */ /* 0x000f220000002100 */
[----:B------:R-:W-:-:S03]  /*0190*/  ISETP.GE.AND P1, PT, R5, RZ, PT ;  /* 0x000000ff0500720c */ /* 0x000fc60003f26270 */
[----:B------:R-:W-:-:S04]  /*01a0*/  IMAD.HI.U32 R6, R2, R3, RZ ;  /* 0x0000000302067227 */ /* 0x000fc800078e00ff */
[----:B------:R-:W-:-:S05]  /*01b0*/  IMAD R2, R6, R4, R3 ;  /* 0x0000000406027224 */ /* 0x000fca00078e0203 */
[----:B------:R-:W-:-:S13]  /*01c0*/  ISETP.GT.U32.AND P2, PT, R7, R2, PT ;  /* 0x000000020700720c */ /* 0x000fda0003f44070 */
[----:B------:R-:W-:Y:S01]  /*01d0*/  @!P2 IMAD.IADD R2, R2, 0x1, -R7 ;  /* 0x000000010202a824 */ /* 0x000fe200078e0a07 */
[----:B------:R-:W-:Y:S02]  /*01e0*/  @!P2 IADD3 R6, PT, PT, R6, 0x1, RZ ;  /* 0x000000010606a810 */ /* 0x000fe40007ffe0ff */
[----:B------:R-:W-:Y:S02]  /*01f0*/  ISETP.NE.AND P2, PT, R0, RZ, PT ;  /* 0x000000ff0000720c */ /* 0x000fe40003f45270 */
[----:B------:R-:W-:Y:S01]  /*0200*/  ISETP.GE.U32.AND P0, PT, R2, R7, PT ;  /* 0x000000070200720c */ /* 0x000fe20003f06070 */
[----:B----4-:R-:W-:Y:S01]  /*0210*/  IMAD R11, R0, UR5, R9 ;  /* 0x00000005000b7c24 */ /* 0x010fe2000f8e0209 */
[----:B------:R-:W0:Y:S11]  /*0220*/  S2R R7, SR_TID.Y ;  /* 0x0000000000077919 */ /* 0x000e360000002200 */
[----:B------:R-:W-:-:S05]  /*0230*/  @P0 VIADD R6, R6, 0x1 ;  /* 0x0000000106060836 */ /* 0x000fca0000000000 */
[----:B------:R-:W-:Y:S02]  /*0240*/  @!P1 IADD3 R6, PT, PT, -R6, RZ, RZ ;  /* 0x000000ff06069210 */ /* 0x000fe40007ffe1ff */
[----:B------:R-:W-:-:S04]  /*0250*/  @!P2 LOP3.LUT R6, RZ, R0, RZ, 0x33, !PT ;  /* 0x00000000ff06a212 */ /* 0x000fc800078e33ff */
[----:B------:R-:W-:Y:S01]  /*0260*/  ISETP.GE.AND P0, PT, R6, 0x1, PT ;  /* 0x000000010600780c */ /* 0x000fe20003f06270 */
[----:B0-----:R-:W-:-:S12]  /*0270*/  IMAD R8, R8, UR4, R7 ;  /* 0x0000000408087c24 */ /* 0x001fd8000f8e0207 */
[----:B--2---:R-:W-:Y:S05]  /*0280*/  @!P0 BRA `(.L_x_0) ;  /* 0x0000000800408947 */ /* 0x004fea0003800000 */
[----:B------:R-:W0:Y:S01]  /*0290*/  S2UR UR6, SR_CgaCtaId ;  /* 0x00000000000679c3 */ /* 0x000e220000008800 */
[----:B------:R-:W-:Y:S01]  /*02a0*/  UMOV UR4, 0x400 ;  /* 0x0000040000047882 */ /* 0x000fe20000000000 */
[----:B------:R-:W-:Y:S01]  /*02b0*/  IMAD R10, R7, R0, RZ ;  /* 0x00000000070a7224 */ /* 0x000fe200078e02ff */
[----:B------:R-:W-:Y:S01]  /*02c0*/  UIADD3 UR5, UPT, UPT, UR4, 0x400, URZ ;  /* 0x0000040004057890 */ /* 0x000fe2000fffe0ff */
[----:B------:R-:W-:Y:S01]  /*02d0*/  IMAD R13, R8, UR10, R9 ;  /* 0x0000000a080d7c24 */ /* 0x000fe2000f8e0209 */
[----:B------:R-:W-:Y:S01]  /*02e0*/  LOP3.LUT R20, R0, 0x7, RZ, 0xc0, !PT ;  /* 0x0000000700147812 */ /* 0x000fe200078ec0ff */
[----:B------:R-:W-:Y:S01]  /*02f0*/  IMAD.MOV.U32 R18, RZ, RZ, RZ ;  /* 0x000000ffff127224 */ /* 0x000fe200078e00ff */
[----:B------:R-:W-:Y:S02]  /*0300*/  IADD3 R15, PT, PT, R10, R9, RZ ;  /* 0x000000090a0f7210 */ /* 0x000fe40007ffe0ff */
[----:B------:R-:W-:Y:S01]  /*0310*/  LOP3.LUT R12, R0, 0x7f8, RZ, 0xc0, !PT ;  /* 0x000007f8000c7812 */ /* 0x000fe200078ec0ff */
[----:B0-----:R-:W-:-:S02]  /*0320*/  ULEA UR4, UR6, UR4, 0x18 ;  /* 0x0000000406047291 */ /* 0x001fc4000f8ec0ff */
[----:B------:R-:W-:-:S04]  /*0330*/  ULEA UR5, UR6, UR5, 0x18 ;  /* 0x0000000506057291 */ /* 0x000fc8000f8ec0ff */
[----:B------:R-:W-:Y:S02]  /*0340*/  LEA R16, R10, UR4, 0x2 ;  /* 0x000000040a107c11 */ /* 0x000fe4000f8e10ff */
[C---:B------:R-:W-:Y:S01]  /*0350*/  LEA R14, R15.reuse, UR4, 0x2 ;  /* 0x000000040f0e7c11 */ /* 0x040fe2000f8e10ff */
[----:B------:R-:W-:Y:S01]  /*0360*/  UMOV UR4, URZ ;  /* 0x000000ff00047c82 */ /* 0x000fe20008000000 */
[----:B------:R-:W-:Y:S02]  /*0370*/  LEA R15, R15, UR5, 0x2 ;  /* 0x000000050f0f7c11 */ /* 0x000fe4000f8e10ff */
[----:B------:R-:W-:Y:S02]  /*0380*/  IADD3 R16, PT, PT, R16, 0x10, RZ ;  /* 0x0000001010107810 */ /* 0x000fe40007ffe0ff */
[----:B------:R-:W-:-:S07]  /*0390*/  LEA R17, R9, UR5, 0x2 ;  /* 0x0000000509117c11 */ /* 0x000fce000f8e10ff */
.L_x_6:
[----:B0-----:R-:W0:Y:S01]  /*03a0*/  LDC.64 R4, c[0x0][0x380] ;  /* 0x0000e000ff047b82 */ /* 0x001e220000000a00 */
[----:B------:R-:W1:Y:S01]  /*03b0*/  LDCU UR10, c[0x0][0x398] ;  /* 0x00007300ff0a77ac */ /* 0x000e620008000800 */
[C---:B------:R-:W-:Y:S02]  /*03c0*/  IMAD R22, R0.reuse, UR4, R7 ;  /* 0x0000000400167c24 */ /* 0x040fe4000f8e0207 */
[----:B------:R-:W-:-:S04]  /*03d0*/  IMAD R19, R0, UR4, R13 ;  /* 0x0000000400137c24 */ /* 0x000fc8000f8e020d */
[----:B------:R-:W2:Y:S01]  /*03e0*/  LDC.64 R2, c[0x0][0x388] ;  /* 0x0000e200ff027b82 */ /* 0x000ea20000000a00 */
[----:B-1----:R-:W-:Y:S02]  /*03f0*/  IMAD R21, R22, UR10, R11 ;  /* 0x0000000a16157c24 */ /* 0x002fe4000f8e020b */
[----:B0-----:R-:W-:-:S06]  /*0400*/  IMAD.WIDE R4, R19, 0x4, R4 ;  /* 0x0000000413047825 */ /* 0x001fcc00078e0204 */
[----:B------:R-:W3:Y:S01]  /*0410*/  LDG.E R5, desc[UR8][R4.64] ;  /* 0x0000000804057981 */ /* 0x000ee2000c1e1900 */
[----:B--2---:R-:W-:-:S06]  /*0420*/  IMAD.WIDE R2, R21, 0x4, R2 ;  /* 0x0000000415027825 */ /* 0x004fcc00078e0202 */
[----:B------:R-:W2:Y:S01]  /*0430*/  LDG.E R2, desc[UR8][R2.64] ;  /* 0x0000000802027981 */ /* 0x000ea2000c1e1900 */
[----:B------:R-:W-:Y:S01]  /*0440*/  ISETP.GE.U32.AND P1, PT, R0, 0x8, PT ;  /* 0x000000080000780c */ /* 0x000fe20003f26070 */
[----:B------:R-:W-:Y:S01]  /*0450*/  UIADD3 UR4, UPT, UPT, UR4, 0x1, URZ ;  /* 0x0000000104047890 */ /* 0x000fe2000fffe0ff */
[----:B------:R-:W-:-:S05]  /*0460*/  IMAD.MOV.U32 R19, RZ, RZ, RZ ;  /* 0x000000ffff137224 */ /* 0x000fca00078e00ff */
[----:B------:R-:W-:Y:S01]  /*0470*/  ISETP.NE.AND P0, PT, R6, UR4, PT ;  /* 0x0000000406007c0c */ /* 0x000fe2000bf05270 */
[----:B---3--:R0:W-:Y:S04]  /*0480*/  STS [R14], R5 ;  /* 0x000000050e007388 */ /* 0x0081e80000000800 */
[----:B--2---:R0:W-:Y:S01]  /*0490*/  STS [R15], R2 ;  /* 0x000000020f007388 */ /* 0x0041e20000000800 */
[----:B------:R-:W-:Y:S06]  /*04a0*/  BAR.SYNC.DEFER_BLOCKING 0x0 ;  /* 0x0000000000007b1d */ /* 0x000fec0000010000 */
[----:B------:R-:W-:Y:S05]  /*04b0*/  @!P1 BRA `(.L_x_1) ;  /* 0x0000000000a49947 */ /* 0x000fea0003800000 */
[----:B------:R-:W-:Y:S01]  /*04c0*/  LOP3.LUT R4, R0, 0xfffffff8, RZ, 0xc0, !PT ;  /* 0xfffffff800047812 */ /* 0x000fe200078ec0ff */
[----:B------:R-:W-:Y:S01]  /*04d0*/  IMAD.MOV.U32 R3, RZ, RZ, R17 ;  /* 0x000000ffff037224 */ /* 0x000fe200078e0011 */
[----:B0-----:R-:W-:Y:S02]  /*04e0*/  MOV R2, R16 ;  /* 0x0000001000027202 */ /* 0x001fe40000000f00 */
[----:B------:R-:W-:-:S07]  /*04f0*/  IADD3 R4, PT, PT, -R4, RZ, RZ ;  /* 0x000000ff04047210 */ /* 0x000fce0007ffe1ff */
.L_x_2:
[----:B------:R-:W-:Y:S01]  /*0500*/  LDS R21, [R2+-0x10] ;  /* 0xfffff00002157984 */ /* 0x000fe20000000800 */
[----:B------:R-:W-:Y:S01]  /*0510*/  IMAD R25, R0, 0x4, R3 ;  /* 0x0000000400197824 */ /* 0x000fe200078e0203 */
[----:B------:R-:W-:Y:S02]  /*0520*/  IADD3 R4, PT, PT, R4, 0x8, RZ ;  /* 0x0000000804047810 */ /* 0x000fe40007ffe0ff */
[----:B------:R0:W1:Y:S02]  /*0530*/  LDS R23, [R3] ;  /* 0x0000000003177984 */ /* 0x0000640000000800 */
[----:B------:R-:W-:Y:S02]  /*0540*/  LEA R27, R0, R25, 0x2 ;  /* 0x00000019001b7211 */ /* 0x000fe400078e10ff */
[----:B------:R-:W-:Y:S01]  /*0550*/  LDS R5, [R2+-0xc] ;  /* 0xfffff40002057984 */ /* 0x000fe20000000800 */
[----:B------:R-:W-:Y:S02]  /*0560*/  ISETP.NE.AND P1, PT, R4, RZ, PT ;  /* 0x000000ff0400720c */ /* 0x000fe40003f25270 */
[C---:B------:R-:W-:Y:S01]  /*0570*/  IMAD R29, R0.reuse, 0x4, R27 ;  /* 0x00000004001d7824 */ /* 0x040fe200078e021b */
[----:B------:R-:W2:Y:S01]  /*0580*/  LDS R25, [R25] ;  /* 0x0000000019197984 */ /* 0x000ea20000000800 */
[----:B0-----:R-:W-:-:S03]  /*0590*/  IMAD R3, R0, 0x20, R3 ;  /* 0x0000002000037824 */ /* 0x001fc600078e0203 */
[----:B------:R-:W-:Y:S04]  /*05a0*/  LDS R19, [R27] ;  /* 0x000000001b137984 */ /* 0x000fe80000000800 */
[----:B------:R-:W0:Y:S04]  /*05b0*/  LDS R22, [R2+-0x8] ;  /* 0xfffff80002167984 */ /* 0x000e280000000800 */
[----:B------:R-:W-:Y:S04]  /*05c0*/  LDS R26, [R2+0x8] ;  /* 0x00000800021a7984 */ /* 0x000fe80000000800 */
[----:B------:R-:W-:Y:S01]  /*05d0*/  LDS R28, [R2+0xc] ;  /* 0x00000c00021c7984 */ /* 0x000fe20000000800 */
[----:B-1----:R-:W-:Y:S01]  /*05e0*/  IMAD R24, R21, R23, R18 ;  /* 0x0000001715187224 */ /* 0x002fe200078e0212 */
[----:B------:R-:W-:-:S02]  /*05f0*/  LEA R23, R0, R29, 0x2 ;  /* 0x0000001d00177211 */ /* 0x000fc400078e10ff */
[----:B------:R-:W-:Y:S04]  /*0600*/  LDS R18, [R2+-0x4] ;  /* 0xfffffc0002127984 */ /* 0x000fe80000000800 */
[----:B------:R-:W1:Y:S01]  /*0610*/  LDS R21, [R29] ;  /* 0x000000001d157984 */ /* 0x000e620000000800 */
[----:B--2---:R-:W-:Y:S02]  /*0620*/  IMAD R5, R5, R25, R24 ;  /* 0x0000001905057224 */ /* 0x004fe400078e0218 */
[----:B------:R-:W-:Y:S02]  /*0630*/  IMAD R24, R0, 0x4, R23 ;  /* 0x0000000400187824 */ /* 0x000fe400078e0217 */
[----:B0-----:R-:W-:Y:S02]  /*0640*/  IMAD R19, R22, R19, R5 ;  /* 0x0000001316137224 */ /* 0x001fe400078e0205 */
[----:B------:R-:W-:Y:S04]  /*0650*/  LDS R5, [R2] ;  /* 0x0000000002057984 */ /* 0x000fe80000000800 */
[----:B------:R-:W0:Y:S01]  /*0660*/  LDS R22, [R23] ;  /* 0x0000000017167984 */ /* 0x000e220000000800 */
[----:B-1----:R-:W-:Y:S01]  /*0670*/  IMAD R19, R18, R21, R19 ;  /* 0x0000001512137224 */ /* 0x002fe200078e0213 */
[----:B------:R-:W-:-:S02]  /*0680*/  LEA R21, R0, R24, 0x2 ;  /* 0x0000001800157211 */ /* 0x000fc400078e10ff */
[----:B------:R1:W-:Y:S04]  /*0690*/  LDS R18, [R2+0x4] ;  /* 0x0000040002127984 */ /* 0x0003e80000000800 */
[----:B------:R-:W2:Y:S01]  /*06a0*/  LDS R24, [R24] ;  /* 0x0000000018187984 */ /* 0x000ea20000000800 */
[----:B------:R-:W-:-:S03]  /*06b0*/  IMAD R25, R0, 0x4, R21 ;  /* 0x0000000400197824 */ /* 0x000fc600078e0215 */
[----:B------:R-:W3:Y:S01]  /*06c0*/  LDS R21, [R21] ;  /* 0x0000000015157984 */ /* 0x000ee20000000800 */
[----:B-1----:R-:W-:-:S03]  /*06d0*/  IADD3 R2, PT, PT, R2, 0x20, RZ ;  /* 0x0000002002027810 */ /* 0x002fc60007ffe0ff */
[----:B------:R-:W1:Y:S01]  /*06e0*/  LDS R25, [R25] ;  /* 0x0000000019197984 */ /* 0x000e620000000800 */
[----:B0-----:R-:W-:-:S04]  /*06f0*/  IMAD R5, R5, R22, R19 ;  /* 0x0000001605057224 */ /* 0x001fc800078e0213 */
[----:B--2---:R-:W-:-:S04]  /*0700*/  IMAD R5, R18, R24, R5 ;  /* 0x0000001812057224 */ /* 0x004fc800078e0205 */
[----:B---3--:R-:W-:-:S04]  /*0710*/  IMAD R5, R26, R21, R5 ;  /* 0x000000151a057224 */ /* 0x008fc800078e0205 */
[----:B-1----:R-:W-:Y:S01]  /*0720*/  IMAD R18, R28, R25, R5 ;  /* 0x000000191c127224 */ /* 0x002fe200078e0205 */
[----:B------:R-:W-:Y:S06]  /*0730*/  @P1 BRA `(.L_x_2) ;  /* 0xfffffffc00701947 */ /* 0x000fec000383ffff */
[----:B------:R-:W-:-:S07]  /*0740*/  IMAD.MOV.U32 R19, RZ, RZ, R12 ;  /* 0x000000ffff137224 */ /* 0x000fce00078e000c */
.L_x_1:
[----:B------:R-:W-:-:S13]  /*0750*/  ISETP.NE.AND P1, PT, R20, RZ, PT ;  /* 0x000000ff1400720c */ /* 0x000fda0003f25270 */
[----:B------:R-:W-:Y:S05]  /*0760*/  @!P1 BRA `(.L_x_3) ;  /* 0x0000000400009947 */ /* 0x000fea0003800000 */
[----:B0-----:R-:W-:Y:S02]  /*0770*/  IADD3 R2, PT, PT, R20, -0x1, RZ ;  /* 0xffffffff14027810 */ /* 0x001fe40007ffe0ff */
[----:B------:R-:W-:Y:S02]  /*0780*/  LOP3.LUT P2, R22, R0, 0x3, RZ, 0xc0, !PT ;  /* 0x0000000300167812 */ /* 0x000fe4000784c0ff */
[----:B------:R-:W-:-:S13]  /*0790*/  ISETP.GE.U32.AND P1, PT, R2, 0x3, PT ;  /* 0x000000030200780c */ /* 0x000fda0003f26070 */
[----:B------:R-:W-:Y:S05]  /*07a0*/  @!P1 BRA `(.L_x_4) ;  /* 0x0000000000649947 */ /* 0x000fea0003800000 */
[----:B------:R-:W0:Y:S01]  /*07b0*/  S2UR UR6, SR_CgaCtaId ;  /* 0x00000000000679c3 */ /* 0x000e220000008800 */
[----:B------:R-:W-:Y:S01]  /*07c0*/  UMOV UR5, 0x400 ;  /* 0x0000040000057882 */ /* 0x000fe20000000000 */
[C---:B------:R-:W-:Y:S01]  /*07d0*/  IMAD R3, R19.reuse, R0, R9 ;  /* 0x0000000013037224 */ /* 0x040fe200078e0209 */
[----:B------:R-:W-:Y:S01]  /*07e0*/  UIADD3 UR7, UPT, UPT, UR5, 0x400, URZ ;  /* 0x0000040005077890 */ /* 0x000fe2000fffe0ff */
[----:B------:R-:W-:Y:S02]  /*07f0*/  IMAD.IADD R2, R10, 0x1, R19 ;  /* 0x000000010a027824 */ /* 0x000fe400078e0213 */
[----:B------:R-:W-:Y:S01]  /*0800*/  VIADD R19, R19, 0x4 ;  /* 0x0000000413137836 */ /* 0x000fe20000000000 */
[----:B0-----:R-:W-:Y:S02]  /*0810*/  ULEA UR7, UR6, UR7, 0x18 ;  /* 0x0000000706077291 */ /* 0x001fe4000f8ec0ff */
[----:B------:R-:W-:-:S04]  /*0820*/  ULEA UR5, UR6, UR5, 0x18 ;  /* 0x0000000506057291 */ /* 0x000fc8000f8ec0ff */
[----:B------:R-:W-:Y:S02]  /*0830*/  LEA R21, R3, UR7, 0x2 ;  /* 0x0000000703157c11 */ /* 0x000fe4000f8e10ff */
[----:B------:R-:W-:Y:S02]  /*0840*/  LEA R4, R2, UR5, 0x2 ;  /* 0x0000000502047c11 */ /* 0x000fe4000f8e10ff */
[C---:B------:R-:W-:Y:S02]  /*0850*/  LEA R23, R0.reuse, R21, 0x2 ;  /* 0x0000001500177211 */ /* 0x040fe400078e10ff */
[----:B------:R-:W-:Y:S03]  /*0860*/  LDS R21, [R21] ;  /* 0x0000000015157984 */ /* 0x000fe60000000800 */
[C---:B------:R-:W-:Y:S01]  /*0870*/  IMAD R25, R0.reuse, 0x4, R23 ;  /* 0x0000000400197824 */ /* 0x040fe200078e0217 */
[----:B------:R-:W0:Y:S04]  /*0880*/  LDS R5, [R4] ;  /* 0x0000000004057984 */ /* 0x000e280000000800 */
[----:B------:R-:W-:Y:S01]  /*0890*/  LDS R3, [R4+0x4] ;  /* 0x0000040004037984 */ /* 0x000fe20000000800 */
[----:B------:R-:W-:-:S03]  /*08a0*/  LEA R26, R0, R25, 0x2 ;  /* 0x00000019001a7211 */ /* 0x000fc600078e10ff */
[----:B------:R-:W1:Y:S04]  /*08b0*/  LDS R23, [R23] ;  /* 0x0000000017177984 */ /* 0x000e680000000800 */
[----:B------:R-:W-:Y:S04]  /*08c0*/  LDS R2, [R25] ;  /* 0x0000000019027984 */ /* 0x000fe80000000800 */
[----:B------:R-:W2:Y:S04]  /*08d0*/  LDS R24, [R4+0x8] ;  /* 0x0000080004187984 */ /* 0x000ea80000000800 */
[----:B------:R-:W-:Y:S04]  /*08e0*/  LDS R27, [R4+0xc] ;  /* 0x00000c00041b7984 */ /* 0x000fe80000000800 */
[----:B------:R-:W3:Y:S01]  /*08f0*/  LDS R26, [R26] ;  /* 0x000000001a1a7984 */ /* 0x000ee20000000800 */
[----:B0-----:R-:W-:-:S04]  /*0900*/  IMAD R18, R5, R21, R18 ;  /* 0x0000001505127224 */ /* 0x001fc800078e0212 */
[----:B-1----:R-:W-:-:S04]  /*0910*/  IMAD R3, R3, R23, R18 ;  /* 0x0000001703037224 */ /* 0x002fc800078e0212 */
[----:B--2---:R-:W-:-:S04]  /*0920*/  IMAD R2, R24, R2, R3 ;  /* 0x0000000218027224 */ /* 0x004fc800078e0203 */
[----:B---3--:R-:W-:-:S07]  /*0930*/  IMAD R18, R27, R26, R2 ;  /* 0x0000001a1b127224 */ /* 0x008fce00078e0202 */
.L_x_4:
[----:B------:R-:W-:Y:S05]  /*0940*/  @!P2 BRA `(.L_x_3) ;  /* 0x000000000088a947 */ /* 0x000fea0003800000 */
[----:B------:R-:W-:Y:S02]  /*0950*/  ISETP.NE.AND P1, PT, R22, 0x1, PT ;  /* 0x000000011600780c */ /* 0x000fe40003f25270 */
[----:B------:R-:W-:-:S04]  /*0960*/  LOP3.LUT R2, R0, 0x1, RZ, 0xc0, !PT ;  /* 0x0000000100027812 */ /* 0x000fc800078ec0ff */
[----:B------:R-:W-:-:S07]  /*0970*/  ISETP.NE.U32.AND P2, PT, R2, 0x1, PT ;  /* 0x000000010200780c */ /* 0x000fce0003f45070 */
[----:B------:R-:W-:Y:S06]  /*0980*/  @!P1 BRA `(.L_x_5) ;  /* 0x0000000000449947 */ /* 0x000fec0003800000 */
[----:B------:R-:W0:Y:S01]  /*0990*/  S2UR UR6, SR_CgaCtaId ;  /* 0x00000000000679c3 */ /* 0x000e220000008800 */
[----:B------:R-:W-:Y:S01]  /*09a0*/  UMOV UR5, 0x400 ;  /* 0x0000040000057882 */ /* 0x000fe20000000000 */
[C---:B------:R-:W-:Y:S01]  /*09b0*/  IMAD R3, R19.reuse, R0, R9 ;  /* 0x0000000013037224 */ /* 0x040fe200078e0209 */
[----:B------:R-:W-:Y:S01]  /*09c0*/  UIADD3 UR7, UPT, UPT, UR5, 0x400, URZ ;  /* 0x0000040005077890 */ /* 0x000fe2000fffe0ff */
[----:B------:R-:W-:Y:S02]  /*09d0*/  IADD3 R2, PT, PT, R10, R19, RZ ;  /* 0x000000130a027210 */ /* 0x000fe40007ffe0ff */
[----:B------:R-:W-:Y:S01]  /*09e0*/  IADD3 R19, PT, PT, R19, 0x2, RZ ;  /* 0x0000000213137810 */ /* 0x000fe20007ffe0ff */
[----:B0-----:R-:W-:Y:S02]  /*09f0*/  ULEA UR7, UR6, UR7, 0x18 ;  /* 0x0000000706077291 */ /* 0x001fe4000f8ec0ff */
[----:B------:R-:W-:-:S04]  /*0a00*/  ULEA UR5, UR6, UR5, 0x18 ;  /* 0x0000000506057291 */ /* 0x000fc8000f8ec0ff */
[----:B------:R-:W-:Y:S02]  /*0a10*/  LEA R5, R3, UR7, 0x2 ;  /* 0x0000000703057c11 */ /* 0x000fe4000f8e10ff */
[----:B------:R-:W-:-:S03]  /*0a20*/  LEA R2, R2, UR5, 0x2 ;  /* 0x0000000502027c11 */ /* 0x000fc6000f8e10ff */
[----:B------:R-:W-:Y:S02]  /*0a30*/  IMAD R21, R0, 0x4, R5 ;  /* 0x0000000400157824 */ /* 0x000fe400078e0205 */
[----:B------:R-:W-:Y:S04]  /*0a40*/  LDS R3, [R2] ;  /* 0x0000000002037984 */ /* 0x000fe80000000800 */
[----:B------:R-:W0:Y:S04]  /*0a50*/  LDS R5, [R5] ;  /* 0x0000000005057984 */ /* 0x000e280000000800 */
[----:B------:R-:W-:Y:S04]  /*0a60*/  LDS R4, [R2+0x4] ;  /* 0x0000040002047984 */ /* 0x000fe80000000800 */
[----:B------:R-:W1:Y:S01]  /*0a70*/  LDS R21, [R21] ;  /* 0x0000000015157984 */ /* 0x000e620000000800 */
[----:B0-----:R-:W-:-:S04]  /*0a80*/  IMAD R3, R3, R5, R18 ;  /* 0x0000000503037224 */ /* 0x001fc800078e0212 */
[----:B-1----:R-:W-:-:S07]  /*0a90*/  IMAD R18, R4, R21, R3 ;  /* 0x0000001504127224 */ /* 0x002fce00078e0203 */
.L_x_5:
[----:B------:R-:W-:Y:S05]  /*0aa0*/  @P2 BRA `(.L_x_3) ;  /* 0x0000000000302947 */ /* 0x000fea0003800000 */
[----:B------:R-:W0:Y:S01]  /*0ab0*/  S2UR UR6, SR_CgaCtaId ;  /* 0x00000000000679c3 */ /* 0x000e220000008800 */
[----:B------:R-:W-:Y:S01]  /*0ac0*/  UMOV UR5, 0x400 ;  /* 0x0000040000057882 */ /* 0x000fe20000000000 */
[-C--:B------:R-:W-:Y:S01]  /*0ad0*/  IMAD R3, R0, R19.reuse, R9 ;  /* 0x0000001300037224 */ /* 0x080fe200078e0209 */
[----:B------:R-:W-:Y:S01]  /*0ae0*/  UIADD3 UR7, UPT, UPT, UR5, 0x400, URZ ;  /* 0x0000040005077890 */ /* 0x000fe2000fffe0ff */
[----:B------:R-:W-:-:S03]  /*0af0*/  IADD3 R2, PT, PT, R10, R19, RZ ;  /* 0x000000130a027210 */ /* 0x000fc60007ffe0ff */
[----:B0-----:R-:W-:Y:S02]  /*0b00*/  ULEA UR7, UR6, UR7, 0x18 ;  /* 0x0000000706077291 */ /* 0x001fe4000f8ec0ff */
[----:B------:R-:W-:-:S04]  /*0b10*/  ULEA UR5, UR6, UR5, 0x18 ;  /* 0x0000000506057291 */ /* 0x000fc8000f8ec0ff */
[----:B------:R-:W-:Y:S02]  /*0b20*/  LEA R4, R3, UR7, 0x2 ;  /* 0x0000000703047c11 */ /* 0x000fe4000f8e10ff */
[----:B------:R-:W-:-:S04]  /*0b30*/  LEA R2, R2, UR5, 0x2 ;  /* 0x0000000502027c11 */ /* 0x000fc8000f8e10ff */
[----:B------:R-:W-:Y:S04]  /*0b40*/  LDS R4, [R4] ;  /* 0x0000000004047984 */ /* 0x000fe80000000800 */
[----:B------:R-:W0:Y:S02]  /*0b50*/  LDS R3, [R2] ;  /* 0x0000000002037984 */ /* 0x000e240000000800 */
[----:B0-----:R-:W-:-:S07]  /*0b60*/  IMAD R18, R3, R4, R18 ;  /* 0x0000000403127224 */ /* 0x001fce00078e0212 */
.L_x_3:
[----:B------:R-:W-:Y:S06]  /*0b70*/  BAR.SYNC.DEFER_BLOCKING 0x0 ;  /* 0x0000000000007b1d */ /* 0x000fec0000010000 */
[----:B------:R-:W-:Y:S05]  /*0b80*/  @P0 BRA `(.L_x_6) ;  /* 0xfffffff800040947 */ /* 0x000fea000383ffff */
.L_x_0:
[----:B0-----:R-:W0:Y:S01]  /*0b90*/  LDC.64 R2, c[0x0][0x390] ;  /* 0x0000e400ff027b82 */ /* 0x001e220000000a00 */
[----:B------:R-:W-:-:S04]  /*0ba0*/  IMAD R11, R8, UR10, R11 ;  /* 0x0000000a080b7c24 */ /* 0x000fc8000f8e020b */
[----:B0-----:R-:W-:-:S05]  /*0bb0*/  IMAD.WIDE R2, R11, 0x4, R2 ;  /* 0x000000040b027825 */ /* 0x001fca00078e0202 */
[----:B------:R-:W-:Y:S01]  /*0bc0*/  STG.E desc[UR8][R2.64], R18 ;  /* 0x0000001202007986 */ /* 0x000fe2000c101908 */
[----:B------:R-:W-:Y:S05]  /*0bd0*/  EXIT ;  /* 0x000000000000794d */ /* 0x000fea0003800000 */
.L_x_7:
[----:B------:R-:W-:-:S00]  /*0be0*/  BRA `(.L_x_7) ;  /* 0xfffffffc00fc7947 */ /* 0x000fc0000383ffff */
[----:B------:R-:W-:-:S00]  /*0bf0*/  NOP ;  /* 0x0000000000007918 */ /* 0x000fc00000000000 */
        /* <DEDUP_REMOVED lines=8> */
.L_x_8:


//--------------------- .nv.shared._Z10matrix_mulPKiS0_Pii --------------------------
	.section	.nv.shared._Z10matrix_mulPKiS0_Pii,"aw",@nobits
	.sectionflags	@""
	.align	4
.nv.shared._Z10matrix_mulPKiS0_Pii:
	.zero		3072


//--------------------- .nv.shared.reserved.0     --------------------------
	.section	.nv.shared.reserved.0,"aw",@nobits
	.weak		__nv_reservedSMEM_offset_0_alias
	.size		__nv_reservedSMEM_offset_0_alias, 0, 64
	.other		__nv_reservedSMEM_offset_0_alias,@"STO_CUDA_RESERVED_SHARED STV_DEFAULT"
__nv_reservedSMEM_offset_0_alias:
	.zero		0
	.zero		64


//--------------------- .nv.constant0._Z10matrix_mulPKiS0_Pii --------------------------
	.section	.nv.constant0._Z10matrix_mulPKiS0_Pii,"a",@progbits
	.sectionflags	@""
	.align	4
.nv.constant0._Z10matrix_mulPKiS0_Pii:
	.zero		924


//--------------------- SYMBOLS --------------------------

	.type		.nv.reservedSmem.offset0,@object
	.size		.nv.reservedSmem.offset0,0x4
	.type		.nv.reservedSmem.cap,@object
	.size		.nv.reservedSmem.cap,0x4
